	.headerflags	@"EF_CUDA_TEXMODE_UNIFIED EF_CUDA_64BIT_ADDRESS EF_CUDA_ACCELERATORS EF_CUDA_SM90 EF_CUDA_VIRTUAL_SM(EF_CUDA_SM90)"
	.elftype	@"ET_EXEC"


//--------------------- .nv.info                  --------------------------
	.section	.nv.info,"",@"SHT_CUDA_INFO"
	.align	4


	//----- nvinfo : EIATTR_REGCOUNT
	.align		4
        /*0000*/ 	.byte	0x04, 0x2f
        /*0002*/ 	.short	(.L_3 - .L_2)
	.align		4
.L_2:
        /*0004*/ 	.word	index@(triton_poi_fused_cat_31)
        /*0008*/ 	.word	0x0000001c


	//----- nvinfo : EIATTR_MIN_STACK_SIZE
	.align		4
.L_3:
        /*000c*/ 	.byte	0x04, 0x12
        /*000e*/ 	.short	(.L_5 - .L_4)
	.align		4
.L_4:
        /*0010*/ 	.word	index@(triton_poi_fused_cat_31)
        /*0014*/ 	.word	0x00000000


	//----- nvinfo : EIATTR_FRAME_SIZE
	.align		4
.L_5:
        /*0018*/ 	.byte	0x04, 0x11
        /*001a*/ 	.short	(.L_7 - .L_6)
	.align		4
.L_6:
        /*001c*/ 	.word	index@(triton_poi_fused_cat_31)
        /*0020*/ 	.word	0x00000000


	//----- nvinfo : EIATTR_MIN_STACK_SIZE
	.align		4
.L_7:
        /*0024*/ 	.byte	0x04, 0x12
        /*0026*/ 	.short	(.L_9 - .L_8)
	.align		4
.L_8:
        /*0028*/ 	.word	index@(triton_poi_fused_cat_31)
        /*002c*/ 	.word	0x00000000
.L_9:


//--------------------- .nv.info.triton_poi_fused_cat_31 --------------------------
	.section	.nv.info.triton_poi_fused_cat_31,"",@"SHT_CUDA_INFO"
	.sectionflags	@""
	.align	4


	//----- nvinfo : EIATTR_CUDA_API_VERSION
	.align		4
        /*0000*/ 	.byte	0x04, 0x37
        /*0002*/ 	.short	(.L_11 - .L_10)
.L_10:
        /*0004*/ 	.word	0x0000007c


	//----- nvinfo : EIATTR_KPARAM_INFO
	.align		4
.L_11:
        /*0008*/ 	.byte	0x04, 0x17
        /*000a*/ 	.short	(.L_13 - .L_12)
.L_12:
        /*000c*/ 	.word	0x00000000
        /*0010*/ 	.short	0x0007
        /*0012*/ 	.short	0x0038
        /*0014*/ 	.byte	0x00, 0xf0, 0x11, 0x00


	//----- nvinfo : EIATTR_KPARAM_INFO
	.align		4
.L_13:
        /*0018*/ 	.byte	0x04, 0x17
        /*001a*/ 	.short	(.L_15 - .L_14)
.L_14:
        /*001c*/ 	.word	0x00000000
        /*0020*/ 	.short	0x0006
        /*0022*/ 	.short	0x0030
        /*0024*/ 	.byte	0x00, 0xf4, 0x21, 0x00


	//----- nvinfo : EIATTR_KPARAM_INFO
	.align		4
.L_15:
        /*0028*/ 	.byte	0x04, 0x17
        /*002a*/ 	.short	(.L_17 - .L_16)
.L_16:
        /*002c*/ 	.word	0x00000000
        /*0030*/ 	.short	0x0005
        /*0032*/ 	.short	0x0028
        /*0034*/ 	.byte	0x00, 0xf4, 0x21, 0x00


	//----- nvinfo : EIATTR_KPARAM_INFO
	.align		4
.L_17:
        /*0038*/ 	.byte	0x04, 0x17
        /*003a*/ 	.short	(.L_19 - .L_18)
.L_18:
        /*003c*/ 	.word	0x00000000
        /*0040*/ 	.short	0x0004
        /*0042*/ 	.short	0x0020
        /*0044*/ 	.byte	0x00, 0xf4, 0x21, 0x00


	//----- nvinfo : EIATTR_KPARAM_INFO
	.align		4
.L_19:
        /*0048*/ 	.byte	0x04, 0x17
        /*004a*/ 	.short	(.L_21 - .L_20)
.L_20:
        /*004c*/ 	.word	0x00000000
        /*0050*/ 	.short	0x0003
        /*0052*/ 	.short	0x0018
        /*0054*/ 	.byte	0x00, 0xf4, 0x21, 0x00


	//----- nvinfo : EIATTR_KPARAM_INFO
	.align		4
.L_21:
        /*0058*/ 	.byte	0x04, 0x17
        /*005a*/ 	.short	(.L_23 - .L_22)
.L_22:
        /*005c*/ 	.word	0x00000000
        /*0060*/ 	.short	0x0002
        /*0062*/ 	.short	0x0010
        /*0064*/ 	.byte	0x00, 0xf4, 0x21, 0x00


	//----- nvinfo : EIATTR_KPARAM_INFO
	.align		4
.L_23:
        /*0068*/ 	.byte	0x04, 0x17
        /*006a*/ 	.short	(.L_25 - .L_24)
.L_24:
        /*006c*/ 	.word	0x00000000
        /*0070*/ 	.short	0x0001
        /*0072*/ 	.short	0x0008
        /*0074*/ 	.byte	0x00, 0xf4, 0x21, 0x00


	//----- nvinfo : EIATTR_KPARAM_INFO
	.align		4
.L_25:
        /*0078*/ 	.byte	0x04, 0x17
        /*007a*/ 	.short	(.L_27 - .L_26)
.L_26:
        /*007c*/ 	.word	0x00000000
        /*0080*/ 	.short	0x0000
        /*0082*/ 	.short	0x0000
        /*0084*/ 	.byte	0x00, 0xf4, 0x21, 0x00


	//----- nvinfo : EIATTR_SPARSE_MMA_MASK
	.align		4
.L_27:
        /*0088*/ 	.byte	0x03, 0x50
        /*008a*/ 	.short	0x0000


	//----- nvinfo : EIATTR_MAXREG_COUNT
	.align		4
        /*008c*/ 	.byte	0x03, 0x1b
        /*008e*/ 	.short	0x00ff


	//----- nvinfo : EIATTR_EXIT_INSTR_OFFSETS
	.align		4
        /*0090*/ 	.byte	0x04, 0x1c
        /*0092*/ 	.short	(.L_29 - .L_28)


	//   ....[0]....
.L_28:
        /*0094*/ 	.word	0x000006b0


	//----- nvinfo : EIATTR_REQNTID
	.align		4
.L_29:
        /*0098*/ 	.byte	0x04, 0x10
        /*009a*/ 	.short	(.L_31 - .L_30)
.L_30:
        /*009c*/ 	.word	0x00000100
        /*00a0*/ 	.word	0x00000001
        /*00a4*/ 	.word	0x00000001


	//----- nvinfo : EIATTR_CBANK_PARAM_SIZE
	.align		4
.L_31:
        /*00a8*/ 	.byte	0x03, 0x19
        /*00aa*/ 	.short	0x003c


	//----- nvinfo : EIATTR_PARAM_CBANK
	.align		4
        /*00ac*/ 	.byte	0x04, 0x0a
        /*00ae*/ 	.short	(.L_33 - .L_32)
	.align		4
.L_32:
        /*00b0*/ 	.word	index@(.nv.constant0.triton_poi_fused_cat_31)
        /*00b4*/ 	.short	0x0210
        /*00b6*/ 	.short	0x003c


	//----- nvinfo : EIATTR_SW_WAR
	.align		4
.L_33:
        /*00b8*/ 	.byte	0x04, 0x36
        /*00ba*/ 	.short	(.L_35 - .L_34)
.L_34:
        /*00bc*/ 	.word	0x00000008
.L_35:


//--------------------- .nv.callgraph             --------------------------
	.section	.nv.callgraph,"",@"SHT_CUDA_CALLGRAPH"
	.align	4
	.sectionentsize	8
	.align		4
        /*0000*/ 	.word	0x00000000
	.align		4
        /*0004*/ 	.word	0xffffffff
	.align		4
        /*0008*/ 	.word	0x00000000
	.align		4
        /*000c*/ 	.word	0xfffffffe
	.align		4
        /*0010*/ 	.word	0x00000000
	.align		4
        /*0014*/ 	.word	0xfffffffd
	.align		4
        /*0018*/ 	.word	0x00000000
	.align		4
        /*001c*/ 	.word	0xfffffffc


//--------------------- .nv.constant4             --------------------------
	.section	.nv.constant4,"a",@progbits
	.align	8
	.align		8
.nv.constant4:
        /*0000*/ 	.dword	_$_str
	.align		8
        /*0008*/ 	.dword	_$_str_$_2


//--------------------- .text.triton_poi_fused_cat_31 --------------------------
	.section	.text.triton_poi_fused_cat_31,"ax",@progbits
	.align	128
        .global         triton_poi_fused_cat_31
        .type           triton_poi_fused_cat_31,@function
        .size           triton_poi_fused_cat_31,(.L_x_1 - triton_poi_fused_cat_31)
        .other          triton_poi_fused_cat_31,@"STO_CUDA_ENTRY STV_DEFAULT"
triton_poi_fused_cat_31:
.text.triton_poi_fused_cat_31:
[----:B------:R-:W-:Y:S01]  /*0000*/  LDC R1, c[0x0][0x28] ;  /* 0x00000a00ff017b82 */ /* 0x000fe20000000800 */
[----:B------:R-:W1:Y:S01]  /*0010*/  S2R R0, SR_TID.X ;  /* 0x0000000000007919 */ /* 0x000e620000002100 */
[----:B------:R-:W-:Y:S01]  /*0020*/  CS2R R10, SRZ ;  /* 0x00000000000a7805 */ /* 0x000fe2000001ff00 */
[----:B------:R-:W-:-:S05]  /*0030*/  ULDC.64 UR4, c[0x0][0x208] ;  /* 0x0000820000047ab9 */ /* 0x000fca0000000a00 */
[----:B------:R-:W2:Y:S01]  /*0040*/  LDC.64 R20, c[0x0][0x210] ;  /* 0x00008400ff147b82 */ /* 0x000ea20000000a00 */
[----:B------:R-:W3:Y:S07]  /*0050*/  S2R R3, SR_CTAID.X ;  /* 0x0000000000037919 */ /* 0x000eee0000002500 */
[----:B------:R-:W4:Y:S08]  /*0060*/  LDC.64 R8, c[0x0][0x218] ;  /* 0x00008600ff087b82 */ /* 0x000f300000000a00 */
[----:B------:R-:W5:Y:S01]  /*0070*/  LDC.64 R6, c[0x0][0x228] ;  /* 0x00008a00ff067b82 */ /* 0x000f620000000a00 */
[----:B------:R-:W-:Y:S01]  /*0080*/  IMAD.MOV.U32 R12, RZ, RZ, RZ ;  /* 0x000000ffff0c7224 */ /* 0x000fe200078e00ff */
[----:B------:R-:W-:Y:S01]  /*0090*/  ULDC.64 UR6, c[0x0][0x238] ;  /* 0x00008e0000067ab9 */ /* 0x000fe20000000a00 */
[----:B-1----:R-:W-:-:S05]  /*00a0*/  IMAD.SHL.U32 R0, R0, 0x2, RZ ;  /* 0x0000000200007824 */ /* 0x002fca00078e00ff */
[----:B------:R-:W-:-:S05]  /*00b0*/  LOP3.LUT R0, R0, 0x1fe, RZ, 0xc0, !PT ;  /* 0x000001fe00007812 */ /* 0x000fca00078ec0ff */
[----:B---3--:R-:W-:-:S05]  /*00c0*/  IMAD R0, R3, 0x200, R0 ;  /* 0x0000020003007824 */ /* 0x008fca00078e0200 */
[----:B------:R-:W-:-:S04]  /*00d0*/  SHF.R.S32.HI R3, RZ, 0x1f, R0 ;  /* 0x0000001fff037819 */ /* 0x000fc80000011400 */
[----:B------:R-:W-:Y:S02]  /*00e0*/  LEA.HI R16, R3, R0, RZ, 0xa ;  /* 0x0000000003107211 */ /* 0x000fe400078f50ff */
[----:B------:R-:W1:Y:S02]  /*00f0*/  LDC.64 R2, c[0x0][0x220] ;  /* 0x00008800ff027b82 */ /* 0x000e640000000a00 */
[----:B------:R-:W-:-:S05]  /*0100*/  SHF.R.S32.HI R13, RZ, 0xa, R16 ;  /* 0x0000000aff0d7819 */ /* 0x000fca0000011410 */
[----:B------:R-:W-:-:S05]  /*0110*/  IMAD.HI R4, R13, 0x60606061, RZ ;  /* 0x606060610d047827 */ /* 0x000fca00078e02ff */
[----:B------:R-:W-:-:S04]  /*0120*/  SHF.R.U32.HI R5, RZ, 0x1f, R4 ;  /* 0x0000001fff057819 */ /* 0x000fc80000011604 */
[----:B------:R-:W-:-:S05]  /*0130*/  LEA.HI.SX32 R4, R4, R5, 0x1b ;  /* 0x0000000504047211 */ /* 0x000fca00078fdaff */
[----:B------:R-:W-:-:S04]  /*0140*/  IMAD R13, R4, -0x55, R13 ;  /* 0xffffffab040d7824 */ /* 0x000fc800078e020d */
[C---:B-1----:R-:W-:Y:S01]  /*0150*/  IMAD.WIDE R2, R13.reuse, 0x4, R2 ;  /* 0x000000040d027825 */ /* 0x042fe200078e0202 */
[----:B------:R-:W-:-:S13]  /*0160*/  ISETP.GE.AND P1, PT, R13, 0x40, PT ;  /* 0x000000400d00780c */ /* 0x000fda0003f26270 */
[----:B------:R-:W3:Y:S04]  /*0170*/  @!P1 LDG.E.EL R10, desc[UR4][R2.64] ;  /* 0x00000004020a9981 */ /* 0x000ee8000c2e1900 */
[----:B------:R1:W3:Y:S01]  /*0180*/  @!P1 LDG.E.EL R11, desc[UR4][R2.64] ;  /* 0x00000004020b9981 */ /* 0x0002e2000c2e1900 */
[----:B------:R-:W-:-:S04]  /*0190*/  IMAD.HI R15, R0, 0x60606061, RZ ;  /* 0x60606061000f7827 */ /* 0x000fc800078e02ff */
[----:B----4-:R-:W-:Y:S01]  /*01a0*/  IMAD.WIDE R8, R13, 0x4, R8 ;  /* 0x000000040d087825 */ /* 0x010fe200078e0208 */
[----:B------:R-:W-:-:S04]  /*01b0*/  SHF.R.U32.HI R4, RZ, 0x1f, R15 ;  /* 0x0000001fff047819 */ /* 0x000fc8000001160f */
[----:B------:R-:W-:Y:S02]  /*01c0*/  LEA.HI.SX32 R15, R15, R4, 0x11 ;  /* 0x000000040f0f7211 */ /* 0x000fe400078f8aff */
[----:B-1----:R-:W-:Y:S01]  /*01d0*/  CS2R R2, SRZ ;  /* 0x0000000000027805 */ /* 0x002fe2000001ff00 */
[----:B------:R-:W4:Y:S02]  /*01e0*/  @!P1 LDG.E.EL R12, desc[UR4][R8.64] ;  /* 0x00000004080c9981 */ /* 0x000f24000c2e1900 */
[----:B------:R-:W-:-:S04]  /*01f0*/  IMAD R4, R15, -0x15400, R0 ;  /* 0xfffeac000f047824 */ /* 0x000fc800078e0200 */
[----:B------:R-:W-:Y:S02]  /*0200*/  IMAD R17, R15, 0x10000, R4 ;  /* 0x000100000f117824 */ /* 0x000fe400078e0204 */
[----:B------:R-:W1:Y:S02]  /*0210*/  LDC.64 R4, c[0x0][0x230] ;  /* 0x00008c00ff047b82 */ /* 0x000e640000000a00 */
[----:B--2---:R-:W-:-:S05]  /*0220*/  IMAD.WIDE R20, R17, 0x4, R20 ;  /* 0x0000000411147825 */ /* 0x004fca00078e0214 */
[----:B------:R-:W2:Y:S01]  /*0230*/  @!P1 LDG.E.64 R2, desc[UR4][R20.64] ;  /* 0x0000000414029981 */ /* 0x000ea2000c1e1b00 */
[----:B------:R-:W-:Y:S01]  /*0240*/  IMAD.MOV.U32 R17, RZ, RZ, RZ ;  /* 0x000000ffff117224 */ /* 0x000fe200078e00ff */
[----:B------:R-:W-:Y:S01]  /*0250*/  LOP3.LUT R25, R16, 0xfffffc00, RZ, 0xc0, !PT ;  /* 0xfffffc0010197812 */ /* 0x000fe200078ec0ff */
[----:B-----5:R-:W-:Y:S01]  /*0260*/  IMAD.WIDE R22, R13, 0x4, R6 ;  /* 0x000000040d167825 */ /* 0x020fe200078e0206 */
[----:B------:R-:W-:-:S03]  /*0270*/  CS2R R6, SRZ ;  /* 0x0000000000067805 */ /* 0x000fc6000001ff00 */
[----:B------:R5:W2:Y:S01]  /*0280*/  @!P1 LDG.E.EL R17, desc[UR4][R8.64] ;  /* 0x0000000408119981 */ /* 0x000aa2000c2e1900 */
[----:B------:R-:W-:Y:S02]  /*0290*/  IMAD R15, R15, 0x5400, RZ ;  /* 0x000054000f0f7824 */ /* 0x000fe400078e02ff */
[----:B------:R-:W-:Y:S01]  /*02a0*/  IMAD.IADD R25, R0, 0x1, -R25 ;  /* 0x0000000100197824 */ /* 0x000fe200078e0a19 */
[----:B------:R-:W2:Y:S01]  /*02b0*/  @!P1 LDG.E.EL R6, desc[UR4][R22.64] ;  /* 0x0000000416069981 */ /* 0x000ea2000c2e1900 */
[----:B------:R-:W-:Y:S02]  /*02c0*/  IMAD.MOV.U32 R14, RZ, RZ, RZ ;  /* 0x000000ffff0e7224 */ /* 0x000fe400078e00ff */
[----:B------:R-:W-:Y:S02]  /*02d0*/  IMAD.MOV.U32 R16, RZ, RZ, RZ ;  /* 0x000000ffff107224 */ /* 0x000fe400078e00ff */
[C---:B01----:R-:W-:Y:S02]  /*02e0*/  IMAD.WIDE R18, R13.reuse, 0x4, R4 ;  /* 0x000000040d127825 */ /* 0x043fe400078e0204 */
[----:B------:R-:W4:Y:S02]  /*02f0*/  @!P1 LDG.E.EL R14, desc[UR4][R22.64] ;  /* 0x00000004160e9981 */ /* 0x000f24000c2e1900 */
[----:B------:R-:W-:Y:S01]  /*0300*/  IMAD.SHL.U32 R4, R13, 0x400, RZ ;  /* 0x000004000d047824 */ /* 0x000fe200078e00ff */
[--C-:B------:R-:W-:Y:S01]  /*0310*/  SHF.R.S32.HI R5, RZ, 0x1f, R15.reuse ;  /* 0x0000001fff057819 */ /* 0x100fe2000001140f */
[----:B------:R-:W4:Y:S03]  /*0320*/  @!P1 LDG.E.EL R7, desc[UR4][R18.64] ;  /* 0x0000000412079981 */ /* 0x000f26000c2e1900 */
[----:B------:R-:W-:Y:S01]  /*0330*/  IADD3 R15, P2, P3, R4, R25, R15 ;  /* 0x00000019040f7210 */ /* 0x000fe20007b5e00f */
[----:B------:R-:W4:Y:S01]  /*0340*/  @!P1 LDG.E.EL R16, desc[UR4][R18.64] ;  /* 0x0000000412109981 */ /* 0x000f22000c2e1900 */
[----:B------:R-:W-:-:S02]  /*0350*/  SHF.R.S32.HI R25, RZ, 0x1f, R25 ;  /* 0x0000001fff197819 */ /* 0x000fc40000011419 */
[----:B------:R-:W-:Y:S02]  /*0360*/  SHF.R.S32.HI R4, RZ, 0x1f, R4 ;  /* 0x0000001fff047819 */ /* 0x000fe40000011404 */
[----:B------:R-:W-:Y:S02]  /*0370*/  ISETP.GT.AND P0, PT, R13, 0x3f, PT ;  /* 0x0000003f0d00780c */ /* 0x000fe40003f04270 */
[----:B------:R-:W-:Y:S02]  /*0380*/  IADD3.X R4, R4, R25, R5, P2, P3 ;  /* 0x0000001904047210 */ /* 0x000fe400017e6405 */
[----:B-----5:R-:W-:-:S04]  /*0390*/  LEA R8, P2, R15, UR6, 0x2 ;  /* 0x000000060f087c11 */ /* 0x020fc8000f8410ff */
[----:B------:R-:W-:Y:S02]  /*03a0*/  LEA.HI.X R9, R15, UR7, R4, 0x2, P2 ;  /* 0x000000070f097c11 */ /* 0x000fe400090f1404 */
[----:B------:R-:W-:-:S06]  /*03b0*/  CS2R R4, SRZ ;  /* 0x0000000000047805 */ /* 0x000fcc000001ff00 */
[----:B------:R0:W5:Y:S02]  /*03c0*/  @P0 LDG.E.64 R4, desc[UR4][R8.64+-0x40000] ;  /* 0xfc00000408040981 */ /* 0x000164000c1e1b00 */
[----:B0-----:R-:W-:Y:S01]  /*03d0*/  IMAD.MOV.U32 R8, RZ, RZ, 0x3e800000 ;  /* 0x3e800000ff087424 */ /* 0x001fe200078e00ff */
[----:B---3--:R-:W-:-:S05]  /*03e0*/  SEL R10, R10, RZ, !P1 ;  /* 0x000000ff0a0a7207 */ /* 0x008fca0004800000 */
[----:B------:R-:W-:Y:S01]  /*03f0*/  FADD R10, R10, 9.9999997473787516356e-06 ;  /* 0x3727c5ac0a0a7421 */ /* 0x000fe20000000000 */
[----:B------:R-:W-:-:S03]  /*0400*/  SEL R11, R11, RZ, !P1 ;  /* 0x000000ff0b0b7207 */ /* 0x000fc60004800000 */
[----:B------:R-:W0:Y:S02]  /*0410*/  MUFU.SQRT R13, R10 ;  /* 0x0000000a000d7308 */ /* 0x000e240000002000 */
[----:B------:R-:W-:-:S06]  /*0420*/  FADD R11, R11, 9.9999997473787516356e-06 ;  /* 0x3727c5ac0b0b7421 */ /* 0x000fcc0000000000 */
[----:B------:R-:W1:Y:S01]  /*0430*/  MUFU.SQRT R15, R11 ;  /* 0x0000000b000f7308 */ /* 0x000e620000002000 */
[C---:B0-----:R-:W-:Y:S02]  /*0440*/  FSETP.GT.AND P2, PT, R13.reuse, 8.50705917302346158658e+37, PT ;  /* 0x7e8000000d00780b */ /* 0x041fe40003f44000 */
[----:B------:R-:W-:Y:S02]  /*0450*/  FSETP.GEU.AND P4, PT, R13, 1.175494350822287508e-38, PT ;  /* 0x008000000d00780b */ /* 0x000fe40003f8e000 */
[C---:B-1----:R-:W-:Y:S02]  /*0460*/  FSETP.GT.AND P3, PT, R15.reuse, 8.50705917302346158658e+37, PT ;  /* 0x7e8000000f00780b */ /* 0x042fe40003f64000 */
[----:B------:R-:W-:-:S07]  /*0470*/  FSETP.GEU.AND P5, PT, R15, 1.175494350822287508e-38, PT ;  /* 0x008000000f00780b */ /* 0x000fce0003fae000 */
[----:B------:R-:W-:-:S04]  /*0480*/  @P2 FMUL R13, R13, 0.25 ;  /* 0x3e8000000d0d2820 */ /* 0x000fc80000400000 */
[----:B------:R-:W-:Y:S01]  /*0490*/  @!P4 FMUL R13, R13, 16777216 ;  /* 0x4b8000000d0dc820 */ /* 0x000fe20000400000 */
[----:B------:R-:W-:-:S05]  /*04a0*/  @P3 FMUL R15, R15, 0.25 ;  /* 0x3e8000000f0f3820 */ /* 0x000fca0000400000 */
[----:B------:R-:W0:Y:S01]  /*04b0*/  MUFU.RCP R13, R13 ;  /* 0x0000000d000d7308 */ /* 0x000e220000001000 */
[----:B------:R-:W-:Y:S01]  /*04c0*/  @!P5 FMUL R15, R15, 16777216 ;  /* 0x4b8000000f0fd820 */ /* 0x000fe20000400000 */
[----:B--2---:R-:W-:Y:S02]  /*04d0*/  SEL R9, R2, RZ, !P1 ;  /* 0x000000ff02097207 */ /* 0x004fe40004800000 */
[----:B------:R-:W-:Y:S02]  /*04e0*/  FSEL R2, R8, 1, P2 ;  /* 0x3f80000008027808 */ /* 0x000fe40001000000 */
[----:B----4-:R-:W-:Y:S02]  /*04f0*/  SEL R12, R12, RZ, !P1 ;  /* 0x000000ff0c0c7207 */ /* 0x010fe40004800000 */
[----:B------:R-:W1:Y:S01]  /*0500*/  MUFU.RCP R15, R15 ;  /* 0x0000000f000f7308 */ /* 0x000e620000001000 */
[----:B------:R-:W-:Y:S02]  /*0510*/  @!P4 FMUL R2, R2, 16777216 ;  /* 0x4b8000000202c820 */ /* 0x000fe40000400000 */
[----:B------:R-:W-:Y:S01]  /*0520*/  FADD R9, R9, -R12 ;  /* 0x8000000c09097221 */ /* 0x000fe20000000000 */
[----:B------:R-:W-:-:S02]  /*0530*/  FSEL R12, R8, 1, P3 ;  /* 0x3f800000080c7808 */ /* 0x000fc40001800000 */
[----:B------:R-:W-:Y:S01]  /*0540*/  SEL R8, R3, RZ, !P1 ;  /* 0x000000ff03087207 */ /* 0x000fe20004800000 */
[----:B0-----:R-:W-:Y:S01]  /*0550*/  FMUL R10, R13, R2 ;  /* 0x000000020d0a7220 */ /* 0x001fe20000400000 */
[----:B------:R-:W-:Y:S01]  /*0560*/  SEL R17, R17, RZ, !P1 ;  /* 0x000000ff11117207 */ /* 0x000fe20004800000 */
[----:B------:R-:W0:Y:S01]  /*0570*/  LDC.64 R2, c[0x0][0x240] ;  /* 0x00009000ff027b82 */ /* 0x000e220000000a00 */
[----:B------:R-:W-:Y:S01]  /*0580*/  @!P5 FMUL R12, R12, 16777216 ;  /* 0x4b8000000c0cd820 */ /* 0x000fe20000400000 */
[----:B------:R-:W-:Y:S02]  /*0590*/  FMUL R9, R9, R10 ;  /* 0x0000000a09097220 */ /* 0x000fe40000400000 */
[----:B------:R-:W-:Y:S01]  /*05a0*/  FADD R8, R8, -R17 ;  /* 0x8000001108087221 */ /* 0x000fe20000000000 */
[----:B-1----:R-:W-:Y:S01]  /*05b0*/  FMUL R15, R15, R12 ;  /* 0x0000000c0f0f7220 */ /* 0x002fe20000400000 */
[----:B------:R-:W-:Y:S02]  /*05c0*/  SEL R10, R6, RZ, !P1 ;  /* 0x000000ff060a7207 */ /* 0x000fe40004800000 */
[----:B------:R-:W-:Y:S01]  /*05d0*/  SEL R14, R14, RZ, !P1 ;  /* 0x000000ff0e0e7207 */ /* 0x000fe20004800000 */
[----:B------:R-:W-:Y:S01]  /*05e0*/  FMUL R15, R8, R15 ;  /* 0x0000000f080f7220 */ /* 0x000fe20000400000 */
[----:B------:R-:W-:-:S02]  /*05f0*/  SEL R6, R7, RZ, !P1 ;  /* 0x000000ff07067207 */ /* 0x000fc40004800000 */
[----:B------:R-:W-:-:S03]  /*0600*/  SEL R16, R16, RZ, !P1 ;  /* 0x000000ff10107207 */ /* 0x000fc60004800000 */
[----:B------:R-:W-:Y:S02]  /*0610*/  FFMA R6, R9, R14, R6 ;  /* 0x0000000e09067223 */ /* 0x000fe40000000006 */
[----:B------:R-:W-:-:S03]  /*0620*/  FFMA R16, R15, R10, R16 ;  /* 0x0000000a0f107223 */ /* 0x000fc60000000010 */
[----:B------:R-:W-:Y:S02]  /*0630*/  FSETP.GEU.AND P2, PT, R6, RZ, PT ;  /* 0x000000ff0600720b */ /* 0x000fe40003f4e000 */
[----:B------:R-:W-:Y:S02]  /*0640*/  FSETP.GEU.AND P3, PT, R16, RZ, PT ;  /* 0x000000ff1000720b */ /* 0x000fe40003f6e000 */
[----:B------:R-:W-:Y:S01]  /*0650*/  FSEL R6, R6, RZ, P2 ;  /* 0x000000ff06067208 */ /* 0x000fe20001000000 */
[----:B0-----:R-:W-:Y:S01]  /*0660*/  IMAD.WIDE R2, R0, 0x4, R2 ;  /* 0x0000000400027825 */ /* 0x001fe200078e0202 */
[----:B------:R-:W-:Y:S02]  /*0670*/  FSEL R7, R16, RZ, P3 ;  /* 0x000000ff10077208 */ /* 0x000fe40001800000 */
[----:B-----5:R-:W-:Y:S02]  /*0680*/  @P1 SEL R6, R4, RZ, P0 ;  /* 0x000000ff04061207 */ /* 0x020fe40000000000 */
[----:B------:R-:W-:-:S05]  /*0690*/  @P1 SEL R7, R5, RZ, P0 ;  /* 0x000000ff05071207 */ /* 0x000fca0000000000 */
[----:B------:R-:W-:Y:S01]  /*06a0*/  STG.E.64 desc[UR4][R2.64], R6 ;  /* 0x0000000602007986 */ /* 0x000fe2000c101b04 */
[----:B------:R-:W-:Y:S05]  /*06b0*/  EXIT ;  /* 0x000000000000794d */ /* 0x000fea0003800000 */
.L_x_0:
[----:B------:R-:W-:-:S00]  /*06c0*/  BRA `(.L_x_0) ;  /* 0xfffffffc00fc7947 */ /* 0x000fc0000383ffff */
[----:B------:R-:W-:-:S00]  /*06d0*/  NOP ;  /* 0x0000000000007918 */ /* 0x000fc00000000000 */
        /* <DEDUP_REMOVED lines=10> */
.L_x_1:


//--------------------- .nv.global.init           --------------------------
	.section	.nv.global.init,"aw",@progbits
.nv.global.init:
	.type		_$_str,@object
	.size		_$_str,(_$_str_$_2 - _$_str)
_$_str:
        /*0000*/ 	.byte	0x5f, 0x5f, 0x43, 0x55, 0x44, 0x41, 0x5f, 0x46, 0x54, 0x5a, 0x00
	.type		_$_str_$_2,@object
	.size		_$_str_$_2,(.L_1 - _$_str_$_2)
_$_str_$_2:
        /*000b*/ 	.byte	0x5f, 0x5f, 0x43, 0x55, 0x44, 0x41, 0x5f, 0x50, 0x52, 0x45, 0x43, 0x5f, 0x53, 0x51, 0x52, 0x54
        /*001b*/ 	.byte	0x00
.L_1:


//--------------------- .nv.constant0.triton_poi_fused_cat_31 --------------------------
	.section	.nv.constant0.triton_poi_fused_cat_31,"a",@progbits
	.sectionflags	@""
	.align	4
.nv.constant0.triton_poi_fused_cat_31:
	.zero		588
